//
// Generated by NVIDIA NVVM Compiler
//
// Compiler Build ID: CL-36424714
// Cuda compilation tools, release 13.0, V13.0.88
// Based on NVVM 20.0.0
//

.version 9.0
.target sm_100
.address_size 64

	// .globl	_Z3dotiPfS_S_
// _ZZ3dotiPfS_S_E5cache has been demoted

.visible .entry _Z3dotiPfS_S_(
	.param .u32 _Z3dotiPfS_S__param_0,
	.param .u64 .ptr .align 1 _Z3dotiPfS_S__param_1,
	.param .u64 .ptr .align 1 _Z3dotiPfS_S__param_2,
	.param .u64 .ptr .align 1 _Z3dotiPfS_S__param_3
)
{
	.reg .pred 	%p<7>;
	.reg .b32 	%r<9>;
	.reg .b32 	%f<17>;
	.reg .b64 	%rd<12>;
	// demoted variable
	.shared .align 4 .b8 _ZZ3dotiPfS_S_E5cache[64];
	ld.param.u32 	%r5, [_Z3dotiPfS_S__param_0];
	ld.param.u64 	%rd1, [_Z3dotiPfS_S__param_1];
	ld.param.u64 	%rd2, [_Z3dotiPfS_S__param_2];
	ld.param.u64 	%rd3, [_Z3dotiPfS_S__param_3];
	mov.u32 	%r1, %ctaid.x;
	mov.u32 	%r6, %ntid.x;
	mov.u32 	%r2, %tid.x;
	mad.lo.s32 	%r3, %r1, %r6, %r2;
	setp.ge.u32 	%p1, %r3, %r5;
	shl.b32 	%r7, %r2, 2;
	mov.u32 	%r8, _ZZ3dotiPfS_S_E5cache;
	add.s32 	%r4, %r8, %r7;
	@%p1 bra 	$L__BB0_2;
	cvta.to.global.u64 	%rd4, %rd1;
	cvta.to.global.u64 	%rd5, %rd2;
	mul.wide.u32 	%rd6, %r3, 4;
	add.s64 	%rd7, %rd4, %rd6;
	ld.global.f32 	%f1, [%rd7];
	add.s64 	%rd8, %rd5, %rd6;
	ld.global.f32 	%f2, [%rd8];
	mul.f32 	%f3, %f1, %f2;
	st.shared.f32 	[%r4], %f3;
$L__BB0_2:
	bar.sync 	0;
	setp.gt.u32 	%p2, %r2, 7;
	@%p2 bra 	$L__BB0_4;
	ld.shared.f32 	%f4, [%r4+32];
	ld.shared.f32 	%f5, [%r4];
	add.f32 	%f6, %f4, %f5;
	st.shared.f32 	[%r4], %f6;
$L__BB0_4:
	bar.sync 	0;
	setp.gt.u32 	%p3, %r2, 3;
	@%p3 bra 	$L__BB0_6;
	ld.shared.f32 	%f7, [%r4+16];
	ld.shared.f32 	%f8, [%r4];
	add.f32 	%f9, %f7, %f8;
	st.shared.f32 	[%r4], %f9;
$L__BB0_6:
	bar.sync 	0;
	setp.gt.u32 	%p4, %r2, 1;
	@%p4 bra 	$L__BB0_8;
	ld.shared.f32 	%f10, [%r4+8];
	ld.shared.f32 	%f11, [%r4];
	add.f32 	%f12, %f10, %f11;
	st.shared.f32 	[%r4], %f12;
$L__BB0_8:
	bar.sync 	0;
	setp.ne.s32 	%p5, %r2, 0;
	@%p5 bra 	$L__BB0_10;
	ld.shared.f32 	%f13, [_ZZ3dotiPfS_S_E5cache+4];
	ld.shared.f32 	%f14, [%r4];
	add.f32 	%f15, %f13, %f14;
	st.shared.f32 	[%r4], %f15;
$L__BB0_10:
	setp.ne.s32 	%p6, %r2, 0;
	bar.sync 	0;
	@%p6 bra 	$L__BB0_12;
	ld.shared.f32 	%f16, [_ZZ3dotiPfS_S_E5cache];
	cvta.to.global.u64 	%rd9, %rd3;
	mul.wide.u32 	%rd10, %r1, 4;
	add.s64 	%rd11, %rd9, %rd10;
	st.global.f32 	[%rd11], %f16;
$L__BB0_12:
	ret;

}


// ===== COMPILED SASS (sm_100) =====

	.target	sm_100

	.elftype	@"ET_EXEC"


//--------------------- .note.nv.tkinfo           --------------------------
	.section	.note.nv.tkinfo,"",@"SHT_NOTE"
	.sectionflags	@"SHF_NOTE_NV_TKINFO"
	.tkinfo
        /*0018*/ 	.word	0x00000002
        /*0030*/ 	.string	""
        /*0030*/ 	.string	"ptxas"
        /*0030*/ 	.string	"Cuda compilation tools, release 13.0, V13.0.88"
        /*0030*/ 	.string	"Build cuda_13.0.r13.0/compiler.36424714_0"
        /*0030*/ 	.string	"-arch sm_100 -m 64 "



//--------------------- .note.nv.cuinfo           --------------------------
	.section	.note.nv.cuinfo,"",@"SHT_NOTE"
	.sectionflags	@"SHF_NOTE_NV_CUINFO"
        /*0018*/ 	.short	0x0002
        /*001a*/ 	.short	0x0064
        /*001c*/ 	.short	0x0082
	.zero		2


//--------------------- .nv.info                  --------------------------
	.section	.nv.info,"",@"SHT_CUDA_INFO"
	.align	4


	//----- nvinfo : EIATTR_REGCOUNT
	.align		4
        /*0000*/ 	.byte	0x04, 0x2f
        /*0002*/ 	.short	(.L_1 - .L_0)
	.align		4
.L_0:
        /*0004*/ 	.word	index@(_Z3dotiPfS_S_)
        /*0008*/ 	.word	0x0000000c


	//----- nvinfo : EIATTR_FRAME_SIZE
	.align		4
.L_1:
        /*000c*/ 	.byte	0x04, 0x11
        /*000e*/ 	.short	(.L_3 - .L_2)
	.align		4
.L_2:
        /*0010*/ 	.word	index@(_Z3dotiPfS_S_)
        /*0014*/ 	.word	0x00000000


	//----- nvinfo : EIATTR_MIN_STACK_SIZE
	.align		4
.L_3:
        /*0018*/ 	.byte	0x04, 0x12
        /*001a*/ 	.short	(.L_5 - .L_4)
	.align		4
.L_4:
        /*001c*/ 	.word	index@(_Z3dotiPfS_S_)
        /*0020*/ 	.word	0x00000000
.L_5:


//--------------------- .nv.compat                --------------------------
	.section	.nv.compat,"",@"SHT_CUDA_COMPAT_INFO"
	.align	4
        /*0000*/ 	.byte	0x02, 0x09, 0x00, 0x00, 0x02, 0x02, 0x01, 0x00, 0x02, 0x05, 0x05, 0x00, 0x03, 0x07, 0x01, 0x01
        /*0010*/ 	.byte	0x02, 0x03, 0x00, 0x00, 0x02, 0x06, 0x01, 0x00, 0x04, 0x0b, 0x08, 0x00, 0x09, 0x00, 0x00, 0x00
        /*0020*/ 	.byte	0x00, 0x00, 0x00, 0x00


//--------------------- .nv.info._Z3dotiPfS_S_    --------------------------
	.section	.nv.info._Z3dotiPfS_S_,"",@"SHT_CUDA_INFO"
	.sectionflags	@""
	.align	4


	//----- nvinfo : EIATTR_CUDA_API_VERSION
	.align		4
        /*0000*/ 	.byte	0x04, 0x37
        /*0002*/ 	.short	(.L_7 - .L_6)
.L_6:
        /*0004*/ 	.word	0x00000082


	//----- nvinfo : EIATTR_KPARAM_INFO
	.align		4
.L_7:
        /*0008*/ 	.byte	0x04, 0x17
        /*000a*/ 	.short	(.L_9 - .L_8)
.L_8:
        /*000c*/ 	.word	0x00000000
        /*0010*/ 	.short	0x0003
        /*0012*/ 	.short	0x0018
        /*0014*/ 	.byte	0x00, 0xf5, 0x21, 0x00


	//----- nvinfo : EIATTR_KPARAM_INFO
	.align		4
.L_9:
        /*0018*/ 	.byte	0x04, 0x17
        /*001a*/ 	.short	(.L_11 - .L_10)
.L_10:
        /*001c*/ 	.word	0x00000000
        /*0020*/ 	.short	0x0002
        /*0022*/ 	.short	0x0010
        /*0024*/ 	.byte	0x00, 0xf5, 0x21, 0x00


	//----- nvinfo : EIATTR_KPARAM_INFO
	.align		4
.L_11:
        /*0028*/ 	.byte	0x04, 0x17
        /*002a*/ 	.short	(.L_13 - .L_12)
.L_12:
        /*002c*/ 	.word	0x00000000
        /*0030*/ 	.short	0x0001
        /*0032*/ 	.short	0x0008
        /*0034*/ 	.byte	0x00, 0xf5, 0x21, 0x00


	//----- nvinfo : EIATTR_KPARAM_INFO
	.align		4
.L_13:
        /*0038*/ 	.byte	0x04, 0x17
        /*003a*/ 	.short	(.L_15 - .L_14)
.L_14:
        /*003c*/ 	.word	0x00000000
        /*0040*/ 	.short	0x0000
        /*0042*/ 	.short	0x0000
        /*0044*/ 	.byte	0x00, 0xf0, 0x11, 0x00


	//----- nvinfo : EIATTR_SPARSE_MMA_MASK
	.align		4
.L_15:
        /*0048*/ 	.byte	0x03, 0x50
        /*004a*/ 	.short	0x0000


	//----- nvinfo : EIATTR_MAXREG_COUNT
	.align		4
        /*004c*/ 	.byte	0x03, 0x1b
        /*004e*/ 	.short	0x00ff


	//----- nvinfo : EIATTR_NUM_BARRIERS
	.align		4
        /*0050*/ 	.byte	0x02, 0x4c
        /*0052*/ 	.byte	0x01
	.zero		1


	//----- nvinfo : EIATTR_MERCURY_ISA_VERSION
	.align		4
        /*0054*/ 	.byte	0x03, 0x5f
        /*0056*/ 	.short	0x0101


	//----- nvinfo : EIATTR_VRC_CTA_INIT_COUNT
	.align		4
        /*0058*/ 	.byte	0x02, 0x4a
	.zero		1
	.zero		1


	//----- nvinfo : EIATTR_EXIT_INSTR_OFFSETS
	.align		4
        /*005c*/ 	.byte	0x04, 0x1c
        /*005e*/ 	.short	(.L_17 - .L_16)


	//   ....[0]....
.L_16:
        /*0060*/ 	.word	0x000002d0


	//   ....[1]....
        /*0064*/ 	.word	0x00000320


	//----- nvinfo : EIATTR_CBANK_PARAM_SIZE
	.align		4
.L_17:
        /*0068*/ 	.byte	0x03, 0x19
        /*006a*/ 	.short	0x0020


	//----- nvinfo : EIATTR_PARAM_CBANK
	.align		4
        /*006c*/ 	.byte	0x04, 0x0a
        /*006e*/ 	.short	(.L_19 - .L_18)
	.align		4
.L_18:
        /*0070*/ 	.word	index@(.nv.constant0._Z3dotiPfS_S_)
        /*0074*/ 	.short	0x0380
        /*0076*/ 	.short	0x0020


	//----- nvinfo : EIATTR_SW_WAR
	.align		4
.L_19:
        /*0078*/ 	.byte	0x04, 0x36
        /*007a*/ 	.short	(.L_21 - .L_20)
.L_20:
        /*007c*/ 	.word	0x00000008
.L_21:


//--------------------- .nv.callgraph             --------------------------
	.section	.nv.callgraph,"",@"SHT_CUDA_CALLGRAPH"
	.align	4
	.sectionentsize	8
	.align		4
        /*0000*/ 	.word	0x00000000
	.align		4
        /*0004*/ 	.word	0xffffffff
	.align		4
        /*0008*/ 	.word	0x00000000
	.align		4
        /*000c*/ 	.word	0xfffffffe
	.align		4
        /*0010*/ 	.word	0x00000000
	.align		4
        /*0014*/ 	.word	0xfffffffd
	.align		4
        /*0018*/ 	.word	0x00000000
	.align		4
        /*001c*/ 	.word	0xfffffffc


//--------------------- .text._Z3dotiPfS_S_       --------------------------
	.section	.text._Z3dotiPfS_S_,"ax",@progbits
	.align	128
        .global         _Z3dotiPfS_S_
        .type           _Z3dotiPfS_S_,@function
        .size           _Z3dotiPfS_S_,(.L_x_1 - _Z3dotiPfS_S_)
        .other          _Z3dotiPfS_S_,@"STO_CUDA_ENTRY STV_DEFAULT"
_Z3dotiPfS_S_:
.text._Z3dotiPfS_S_:
[----:B------:R-:W-:Y:S01]  /*0000*/  LDC R1, c[0x0][0x37c] ;  /* 0x0000df00ff017b82 */ /* 0x000fe20000000800 */
[----:B------:R-:W0:Y:S01]  /*0010*/  S2R R9, SR_TID.X ;  /* 0x0000000000097919 */ /* 0x000e220000002100 */
[----:B------:R-:W0:Y:S01]  /*0020*/  LDCU UR4, c[0x0][0x360] ;  /* 0x00006c00ff0477ac */ /* 0x000e220008000800 */
[----:B------:R-:W0:Y:S01]  /*0030*/  S2R R0, SR_CTAID.X ;  /* 0x0000000000007919 */ /* 0x000e220000002500 */
[----:B------:R-:W1:Y:S01]  /*0040*/  LDCU UR5, c[0x0][0x380] ;  /* 0x00007000ff0577ac */ /* 0x000e620008000800 */
[----:B------:R-:W2:Y:S01]  /*0050*/  LDCU.64 UR6, c[0x0][0x358] ;  /* 0x00006b00ff0677ac */ /* 0x000ea20008000a00 */
[----:B0-----:R-:W-:-:S05]  /*0060*/  IMAD R7, R0, UR4, R9 ;  /* 0x0000000400077c24 */ /* 0x001fca000f8e0209 */
[----:B-1----:R-:W-:-:S13]  /*0070*/  ISETP.GE.U32.AND P0, PT, R7, UR5, PT ;  /* 0x0000000507007c0c */ /* 0x002fda000bf06070 */
[----:B------:R-:W0:Y:S08]  /*0080*/  @!P0 LDC.64 R2, c[0x0][0x388] ;  /* 0x0000e200ff028b82 */ /* 0x000e300000000a00 */
[----:B------:R-:W1:Y:S01]  /*0090*/  @!P0 LDC.64 R4, c[0x0][0x390] ;  /* 0x0000e400ff048b82 */ /* 0x000e620000000a00 */
[----:B0-----:R-:W-:-:S06]  /*00a0*/  @!P0 IMAD.WIDE.U32 R2, R7, 0x4, R2 ;  /* 0x0000000407028825 */ /* 0x001fcc00078e0002 */
[----:B--2---:R-:W2:Y:S01]  /*00b0*/  @!P0 LDG.E R2, desc[UR6][R2.64] ;  /* 0x0000000602028981 */ /* 0x004ea2000c1e1900 */
[----:B-1----:R-:W-:-:S06]  /*00c0*/  @!P0 IMAD.WIDE.U32 R4, R7, 0x4, R4 ;  /* 0x0000000407048825 */ /* 0x002fcc00078e0004 */
[----:B------:R-:W2:Y:S01]  /*00d0*/  @!P0 LDG.E R5, desc[UR6][R4.64] ;  /* 0x0000000604058981 */ /* 0x000ea2000c1e1900 */
[----:B------:R-:W0:Y:S01]  /*00e0*/  S2UR UR5, SR_CgaCtaId ;  /* 0x00000000000579c3 */ /* 0x000e220000008800 */
[----:B------:R-:W-:Y:S02]  /*00f0*/  UMOV UR4, 0x400 ;  /* 0x0000040000047882 */ /* 0x000fe40000000000 */
[----:B0-----:R-:W-:-:S06]  /*0100*/  ULEA UR4, UR5, UR4, 0x18 ;  /* 0x0000000405047291 */ /* 0x001fcc000f8ec0ff */
[C---:B------:R-:W-:Y:S02]  /*0110*/  LEA R6, R9.reuse, UR4, 0x2 ;  /* 0x0000000409067c11 */ /* 0x040fe4000f8e10ff */
[----:B------:R-:W-:Y:S01]  /*0120*/  ISETP.GT.U32.AND P1, PT, R9, 0x7, PT ;  /* 0x000000070900780c */ /* 0x000fe20003f24070 */
[----:B--2---:R-:W-:-:S05]  /*0130*/  @!P0 FMUL R7, R2, R5 ;  /* 0x0000000502078220 */ /* 0x004fca0000400000 */
[----:B------:R-:W-:Y:S01]  /*0140*/  @!P0 STS [R6], R7 ;  /* 0x0000000706008388 */ /* 0x000fe20000000800 */
[----:B------:R-:W-:Y:S06]  /*0150*/  BAR.SYNC.DEFER_BLOCKING 0x0 ;  /* 0x0000000000007b1d */ /* 0x000fec0000010000 */
[----:B------:R-:W-:Y:S04]  /*0160*/  @!P1 LDS R8, [R6+0x20] ;  /* 0x0000200006089984 */ /* 0x000fe80000000800 */
[----:B------:R-:W0:Y:S01]  /*0170*/  @!P1 LDS R3, [R6] ;  /* 0x0000000006039984 */ /* 0x000e220000000800 */
[----:B------:R-:W-:Y:S01]  /*0180*/  ISETP.GT.U32.AND P0, PT, R9, 0x3, PT ;  /* 0x000000030900780c */ /* 0x000fe20003f04070 */
[----:B0-----:R-:W-:-:S05]  /*0190*/  @!P1 FADD R3, R8, R3 ;  /* 0x0000000308039221 */ /* 0x001fca0000000000 */
        /* <DEDUP_REMOVED lines=10> */
[----:B------:R-:W-:Y:S01]  /*0240*/  ISETP.NE.AND P0, PT, R9, RZ, PT ;  /* 0x000000ff0900720c */ /* 0x000fe20003f05270 */
[----:B0-----:R-:W-:-:S05]  /*0250*/  @!P1 FADD R7, R2, R7 ;  /* 0x0000000702079221 */ /* 0x001fca0000000000 */
[----:B------:R-:W-:Y:S01]  /*0260*/  @!P1 STS [R6], R7 ;  /* 0x0000000706009388 */ /* 0x000fe20000000800 */
[----:B------:R-:W-:Y:S06]  /*0270*/  BAR.SYNC.DEFER_BLOCKING 0x0 ;  /* 0x0000000000007b1d */ /* 0x000fec0000010000 */
[----:B------:R-:W-:Y:S04]  /*0280*/  @!P0 LDS R2, [UR4+0x4] ;  /* 0x00000404ff028984 */ /* 0x000fe80008000800 */
[----:B------:R-:W0:Y:S02]  /*0290*/  @!P0 LDS R3, [R6] ;  /* 0x0000000006038984 */ /* 0x000e240000000800 */
[----:B0-----:R-:W-:-:S05]  /*02a0*/  @!P0 FADD R3, R2, R3 ;  /* 0x0000000302038221 */ /* 0x001fca0000000000 */
[----:B------:R0:W-:Y:S01]  /*02b0*/  @!P0 STS [R6], R3 ;  /* 0x0000000306008388 */ /* 0x0001e20000000800 */
[----:B------:R-:W-:Y:S06]  /*02c0*/  BAR.SYNC.DEFER_BLOCKING 0x0 ;  /* 0x0000000000007b1d */ /* 0x000fec0000010000 */
[----:B------:R-:W-:Y:S05]  /*02d0*/  @P0 EXIT ;  /* 0x000000000000094d */ /* 0x000fea0003800000 */
[----:B------:R-:W1:Y:S01]  /*02e0*/  LDS R5, [UR4] ;  /* 0x00000004ff057984 */ /* 0x000e620008000800 */
[----:B0-----:R-:W0:Y:S02]  /*02f0*/  LDC.64 R2, c[0x0][0x398] ;  /* 0x0000e600ff027b82 */ /* 0x001e240000000a00 */
[----:B0-----:R-:W-:-:S05]  /*0300*/  IMAD.WIDE.U32 R2, R0, 0x4, R2 ;  /* 0x0000000400027825 */ /* 0x001fca00078e0002 */
[----:B-1----:R-:W-:Y:S01]  /*0310*/  STG.E desc[UR6][R2.64], R5 ;  /* 0x0000000502007986 */ /* 0x002fe2000c101906 */
[----:B------:R-:W-:Y:S05]  /*0320*/  EXIT ;  /* 0x000000000000794d */ /* 0x000fea0003800000 */
.L_x_0:
[----:B------:R-:W-:-:S00]  /*0330*/  BRA `(.L_x_0) ;  /* 0xfffffffc00fc7947 */ /* 0x000fc0000383ffff */
[----:B------:R-:W-:-:S00]  /*0340*/  NOP ;  /* 0x0000000000007918 */ /* 0x000fc00000000000 */
        /* <DEDUP_REMOVED lines=11> */
.L_x_1:


//--------------------- .nv.shared._Z3dotiPfS_S_  --------------------------
	.section	.nv.shared._Z3dotiPfS_S_,"aw",@nobits
	.sectionflags	@""
	.align	4
.nv.shared._Z3dotiPfS_S_:
	.zero		1088


//--------------------- .nv.shared.reserved.0     --------------------------
	.section	.nv.shared.reserved.0,"aw",@nobits
	.weak		__nv_reservedSMEM_offset_0_alias
	.size		__nv_reservedSMEM_offset_0_alias, 0, 64
	.other		__nv_reservedSMEM_offset_0_alias,@"STO_CUDA_RESERVED_SHARED STV_DEFAULT"
__nv_reservedSMEM_offset_0_alias:
	.zero		0
	.zero		64


//--------------------- .nv.constant0._Z3dotiPfS_S_ --------------------------
	.section	.nv.constant0._Z3dotiPfS_S_,"a",@progbits
	.sectionflags	@""
	.align	4
.nv.constant0._Z3dotiPfS_S_:
	.zero		928


//--------------------- SYMBOLS --------------------------

	.type		.nv.reservedSmem.offset0,@object
	.size		.nv.reservedSmem.offset0,0x4
	.type		.nv.reservedSmem.cap,@object
	.size		.nv.reservedSmem.cap,0x4
